//
// Generated by NVIDIA NVVM Compiler
//
// Compiler Build ID: CL-36424714
// Cuda compilation tools, release 13.0, V13.0.88
// Based on NVVM 20.0.0
//

.version 9.0
.target sm_100
.address_size 64

	// .globl	_Z14hello_from_gpuv
.extern .func  (.param .b32 func_retval0) vprintf
(
	.param .b64 vprintf_param_0,
	.param .b64 vprintf_param_1
)
;
.global .align 1 .b8 $str[53] = {72, 101, 108, 108, 111, 32, 119, 111, 108, 114, 100, 32, 102, 114, 111, 109, 32, 32, 98, 108, 111, 99, 107, 45, 40, 37, 100, 44, 37, 100, 41, 32, 97, 110, 100, 32, 116, 104, 114, 101, 97, 100, 45, 40, 37, 100, 44, 37, 100, 41, 33, 10};

.visible .entry _Z14hello_from_gpuv()
{
	.local .align 16 .b8 	__local_depot0[16];
	.reg .b64 	%SP;
	.reg .b64 	%SPL;
	.reg .b32 	%r<7>;
	.reg .b64 	%rd<5>;

	mov.u64 	%SPL, __local_depot0;
	cvta.local.u64 	%SP, %SPL;
	add.u64 	%rd1, %SP, 0;
	add.u64 	%rd2, %SPL, 0;
	mov.u32 	%r1, %ctaid.x;
	mov.u32 	%r2, %ctaid.y;
	mov.u32 	%r3, %tid.x;
	mov.u32 	%r4, %tid.y;
	st.local.v4.u32 	[%rd2], {%r1, %r2, %r3, %r4};
	mov.u64 	%rd3, $str;
	cvta.global.u64 	%rd4, %rd3;
	{ // callseq 0, 0
	.param .b64 param0;
	st.param.b64 	[param0], %rd4;
	.param .b64 param1;
	st.param.b64 	[param1], %rd1;
	.param .b32 retval0;
	call.uni (retval0), 
	vprintf, 
	(
	param0, 
	param1
	);
	ld.param.b32 	%r5, [retval0];
	} // callseq 0
	ret;

}


// ===== COMPILED SASS (sm_100) =====

	.target	sm_100

	.elftype	@"ET_EXEC"


//--------------------- .note.nv.tkinfo           --------------------------
	.section	.note.nv.tkinfo,"",@"SHT_NOTE"
	.sectionflags	@"SHF_NOTE_NV_TKINFO"
	.tkinfo
        /*0018*/ 	.word	0x00000002
        /*0030*/ 	.string	""
        /*0030*/ 	.string	"ptxas"
        /*0030*/ 	.string	"Cuda compilation tools, release 13.0, V13.0.88"
        /*0030*/ 	.string	"Build cuda_13.0.r13.0/compiler.36424714_0"
        /*0030*/ 	.string	"-arch sm_100 -m 64 "



//--------------------- .note.nv.cuinfo           --------------------------
	.section	.note.nv.cuinfo,"",@"SHT_NOTE"
	.sectionflags	@"SHF_NOTE_NV_CUINFO"
        /*0018*/ 	.short	0x0002
        /*001a*/ 	.short	0x0064
        /*001c*/ 	.short	0x0082
	.zero		2


//--------------------- .nv.info                  --------------------------
	.section	.nv.info,"",@"SHT_CUDA_INFO"
	.align	4


	//----- nvinfo : EIATTR_REGCOUNT
	.align		4
        /*0000*/ 	.byte	0x04, 0x2f
        /*0002*/ 	.short	(.L_2 - .L_1)
	.align		4
.L_1:
        /*0004*/ 	.word	index@(_Z14hello_from_gpuv)
        /*0008*/ 	.word	0x00000018


	//----- nvinfo : EIATTR_FRAME_SIZE
	.align		4
.L_2:
        /*000c*/ 	.byte	0x04, 0x11
        /*000e*/ 	.short	(.L_4 - .L_3)
	.align		4
.L_3:
        /*0010*/ 	.word	index@(_Z14hello_from_gpuv)
        /*0014*/ 	.word	0x00000010


	//----- nvinfo : EIATTR_MIN_STACK_SIZE
	.align		4
.L_4:
        /*0018*/ 	.byte	0x04, 0x12
        /*001a*/ 	.short	(.L_6 - .L_5)
	.align		4
.L_5:
        /*001c*/ 	.word	index@(_Z14hello_from_gpuv)
        /*0020*/ 	.word	0x00000010
.L_6:


//--------------------- .nv.compat                --------------------------
	.section	.nv.compat,"",@"SHT_CUDA_COMPAT_INFO"
	.align	4
        /*0000*/ 	.byte	0x02, 0x09, 0x00, 0x00, 0x02, 0x02, 0x01, 0x00, 0x02, 0x05, 0x05, 0x00, 0x03, 0x07, 0x01, 0x01
        /*0010*/ 	.byte	0x02, 0x03, 0x00, 0x00, 0x02, 0x06, 0x01, 0x00, 0x04, 0x0b, 0x08, 0x00, 0x09, 0x00, 0x00, 0x00
        /*0020*/ 	.byte	0x00, 0x00, 0x00, 0x00


//--------------------- .nv.info._Z14hello_from_gpuv --------------------------
	.section	.nv.info._Z14hello_from_gpuv,"",@"SHT_CUDA_INFO"
	.sectionflags	@""
	.align	4


	//----- nvinfo : EIATTR_CUDA_API_VERSION
	.align		4
        /*0000*/ 	.byte	0x04, 0x37
        /*0002*/ 	.short	(.L_8 - .L_7)
.L_7:
        /*0004*/ 	.word	0x00000082


	//----- nvinfo : EIATTR_SPARSE_MMA_MASK
	.align		4
.L_8:
        /*0008*/ 	.byte	0x03, 0x50
        /*000a*/ 	.short	0x0000


	//----- nvinfo : EIATTR_MAXREG_COUNT
	.align		4
        /*000c*/ 	.byte	0x03, 0x1b
        /*000e*/ 	.short	0x00ff


	//----- nvinfo : EIATTR_EXTERNS
	.align		4
        /*0010*/ 	.byte	0x04, 0x0f
        /*0012*/ 	.short	(.L_10 - .L_9)


	//   ....[0]....
	.align		4
.L_9:
        /*0014*/ 	.word	index@(vprintf)


	//----- nvinfo : EIATTR_MERCURY_ISA_VERSION
	.align		4
.L_10:
        /*0018*/ 	.byte	0x03, 0x5f
        /*001a*/ 	.short	0x0101


	//----- nvinfo : EIATTR_VRC_CTA_INIT_COUNT
	.align		4
        /*001c*/ 	.byte	0x02, 0x4a
	.zero		1
	.zero		1


	//----- nvinfo : EIATTR_SYSCALL_OFFSETS
	.align		4
        /*0020*/ 	.byte	0x04, 0x46
        /*0022*/ 	.short	(.L_12 - .L_11)


	//   ....[0]....
.L_11:
        /*0024*/ 	.word	0x00000110


	//----- nvinfo : EIATTR_EXIT_INSTR_OFFSETS
	.align		4
.L_12:
        /*0028*/ 	.byte	0x04, 0x1c
        /*002a*/ 	.short	(.L_14 - .L_13)


	//   ....[0]....
.L_13:
        /*002c*/ 	.word	0x00000120


	//----- nvinfo : EIATTR_SW_WAR
	.align		4
.L_14:
        /*0030*/ 	.byte	0x04, 0x36
        /*0032*/ 	.short	(.L_16 - .L_15)
.L_15:
        /*0034*/ 	.word	0x00000008
.L_16:


//--------------------- .nv.callgraph             --------------------------
	.section	.nv.callgraph,"",@"SHT_CUDA_CALLGRAPH"
	.align	4
	.sectionentsize	8
	.align		4
        /*0000*/ 	.word	0x00000000
	.align		4
        /*0004*/ 	.word	0xffffffff
	.align		4
        /*0008*/ 	.word	index@(_Z14hello_from_gpuv)
	.align		4
        /*000c*/ 	.word	index@(vprintf)
	.align		4
        /*0010*/ 	.word	0x00000000
	.align		4
        /*0014*/ 	.word	0xfffffffe
	.align		4
        /*0018*/ 	.word	0x00000000
	.align		4
        /*001c*/ 	.word	0xfffffffd
	.align		4
        /*0020*/ 	.word	0x00000000
	.align		4
        /*0024*/ 	.word	0xfffffffc


//--------------------- .nv.constant4             --------------------------
	.section	.nv.constant4,"a",@progbits
	.align	8
	.align		8
.nv.constant4:
        /*0000*/ 	.dword	vprintf
	.align		8
        /*0008*/ 	.dword	$str


//--------------------- .text._Z14hello_from_gpuv --------------------------
	.section	.text._Z14hello_from_gpuv,"ax",@progbits
	.align	128
        .global         _Z14hello_from_gpuv
        .type           _Z14hello_from_gpuv,@function
        .size           _Z14hello_from_gpuv,(.L_x_2 - _Z14hello_from_gpuv)
        .other          _Z14hello_from_gpuv,@"STO_CUDA_ENTRY STV_DEFAULT"
_Z14hello_from_gpuv:
.text._Z14hello_from_gpuv:
[----:B------:R-:W0:Y:S01]  /*0000*/  LDC R1, c[0x0][0x37c] ;  /* 0x0000df00ff017b82 */ /* 0x000e220000000800 */
[----:B------:R-:W1:Y:S01]  /*0010*/  S2R R8, SR_CTAID.X ;  /* 0x0000000000087919 */ /* 0x000e620000002500 */
[----:B0-----:R-:W-:Y:S01]  /*0020*/  VIADD R1, R1, 0xfffffff0 ;  /* 0xfffffff001017836 */ /* 0x001fe20000000000 */
[----:B------:R-:W-:Y:S01]  /*0030*/  MOV R0, 0x0 ;  /* 0x0000000000007802 */ /* 0x000fe20000000f00 */
[----:B------:R-:W0:Y:S01]  /*0040*/  LDCU UR4, c[0x0][0x2f8] ;  /* 0x00005f00ff0477ac */ /* 0x000e220008000800 */
[----:B------:R-:W1:Y:S03]  /*0050*/  S2R R9, SR_CTAID.Y ;  /* 0x0000000000097919 */ /* 0x000e660000002600 */
[----:B------:R2:W3:Y:S01]  /*0060*/  LDC.64 R2, c[0x4][R0] ;  /* 0x0100000000027b82 */ /* 0x0004e20000000a00 */
[----:B------:R-:W4:Y:S01]  /*0070*/  LDCU.64 UR6, c[0x4][0x8] ;  /* 0x01000100ff0677ac */ /* 0x000f220008000a00 */
[----:B------:R-:W1:Y:S01]  /*0080*/  S2R R10, SR_TID.X ;  /* 0x00000000000a7919 */ /* 0x000e620000002100 */
[----:B------:R-:W5:Y:S01]  /*0090*/  LDCU UR5, c[0x0][0x2fc] ;  /* 0x00005f80ff0577ac */ /* 0x000f620008000800 */
[----:B------:R-:W1:Y:S01]  /*00a0*/  S2R R11, SR_TID.Y ;  /* 0x00000000000b7919 */ /* 0x000e620000002200 */
[----:B0-----:R-:W-:Y:S01]  /*00b0*/  IADD3 R6, P0, PT, R1, UR4, RZ ;  /* 0x0000000401067c10 */ /* 0x001fe2000ff1e0ff */
[----:B----4-:R-:W-:Y:S01]  /*00c0*/  IMAD.U32 R4, RZ, RZ, UR6 ;  /* 0x00000006ff047e24 */ /* 0x010fe2000f8e00ff */
[----:B------:R-:W-:-:S03]  /*00d0*/  MOV R5, UR7 ;  /* 0x0000000700057c02 */ /* 0x000fc60008000f00 */
[----:B-----5:R-:W-:Y:S01]  /*00e0*/  IMAD.X R7, RZ, RZ, UR5, P0 ;  /* 0x00000005ff077e24 */ /* 0x020fe200080e06ff */
[----:B-1----:R2:W-:Y:S07]  /*00f0*/  STL.128 [R1], R8 ;  /* 0x0000000801007387 */ /* 0x0025ee0000100c00 */
[----:B------:R-:W-:-:S07]  /*0100*/  LEPC R20, `(.L_x_0) ;  /* 0x000000001014794e */ /* 0x000fce0000000000 */
[----:B--23--:R-:W-:Y:S05]  /*0110*/  CALL.ABS.NOINC R2 ;  /* 0x0000000002007343 */ /* 0x00cfea0003c00000 */
.L_x_0:
[----:B------:R-:W-:Y:S05]  /*0120*/  EXIT ;  /* 0x000000000000794d */ /* 0x000fea0003800000 */
.L_x_1:
[----:B------:R-:W-:-:S00]  /*0130*/  BRA `(.L_x_1) ;  /* 0xfffffffc00fc7947 */ /* 0x000fc0000383ffff */
[----:B------:R-:W-:-:S00]  /*0140*/  NOP ;  /* 0x0000000000007918 */ /* 0x000fc00000000000 */
        /* <DEDUP_REMOVED lines=11> */
.L_x_2:


//--------------------- .nv.global.init           --------------------------
	.section	.nv.global.init,"aw",@progbits
.nv.global.init:
	.type		$str,@object
	.size		$str,(.L_0 - $str)
$str:
        /*0000*/ 	.byte	0x48, 0x65, 0x6c, 0x6c, 0x6f, 0x20, 0x77, 0x6f, 0x6c, 0x72, 0x64, 0x20, 0x66, 0x72, 0x6f, 0x6d
        /*0010*/ 	.byte	0x20, 0x20, 0x62, 0x6c, 0x6f, 0x63, 0x6b, 0x2d, 0x28, 0x25, 0x64, 0x2c, 0x25, 0x64, 0x29, 0x20
        /*0020*/ 	.byte	0x61, 0x6e, 0x64, 0x20, 0x74, 0x68, 0x72, 0x65, 0x61, 0x64, 0x2d, 0x28, 0x25, 0x64, 0x2c, 0x25
        /*0030*/ 	.byte	0x64, 0x29, 0x21, 0x0a, 0x00
.L_0:


//--------------------- .nv.shared.reserved.0     --------------------------
	.section	.nv.shared.reserved.0,"aw",@nobits
	.weak		__nv_reservedSMEM_offset_0_alias
	.size		__nv_reservedSMEM_offset_0_alias, 0, 64
	.other		__nv_reservedSMEM_offset_0_alias,@"STO_CUDA_RESERVED_SHARED STV_DEFAULT"
__nv_reservedSMEM_offset_0_alias:
	.zero		0
	.zero		64


//--------------------- .nv.constant0._Z14hello_from_gpuv --------------------------
	.section	.nv.constant0._Z14hello_from_gpuv,"a",@progbits
	.sectionflags	@""
	.align	4
.nv.constant0._Z14hello_from_gpuv:
	.zero		896


//--------------------- SYMBOLS --------------------------

	.type		.nv.reservedSmem.offset0,@object
	.size		.nv.reservedSmem.offset0,0x4
	.type		vprintf,@function
